//
// Generated by NVIDIA NVVM Compiler
//
// Compiler Build ID: CL-36424714
// Cuda compilation tools, release 13.0, V13.0.88
// Based on NVVM 20.0.0
//

.version 9.0
.target sm_100
.address_size 64

	// .globl	_Z10stencil_2dPKfPfii
.extern .shared .align 16 .b8 temp[];

.visible .entry _Z10stencil_2dPKfPfii(
	.param .u64 .ptr .align 1 _Z10stencil_2dPKfPfii_param_0,
	.param .u64 .ptr .align 1 _Z10stencil_2dPKfPfii_param_1,
	.param .u32 _Z10stencil_2dPKfPfii_param_2,
	.param .u32 _Z10stencil_2dPKfPfii_param_3
)
{
	.reg .pred 	%p<8>;
	.reg .b32 	%r<21>;
	.reg .b32 	%f<20>;
	.reg .b64 	%rd<12>;

	ld.param.u64 	%rd1, [_Z10stencil_2dPKfPfii_param_0];
	ld.param.u64 	%rd2, [_Z10stencil_2dPKfPfii_param_1];
	ld.param.u32 	%r4, [_Z10stencil_2dPKfPfii_param_2];
	ld.param.u32 	%r5, [_Z10stencil_2dPKfPfii_param_3];
	mov.u32 	%r7, %ctaid.x;
	mov.u32 	%r8, %ntid.x;
	mov.u32 	%r9, %tid.x;
	mad.lo.s32 	%r10, %r7, %r8, %r9;
	mov.u32 	%r11, %ctaid.y;
	mov.u32 	%r12, %ntid.y;
	mov.u32 	%r13, %tid.y;
	mad.lo.s32 	%r14, %r11, %r12, %r13;
	setp.lt.s32 	%p1, %r10, 1;
	add.s32 	%r15, %r4, -1;
	setp.ge.s32 	%p2, %r10, %r15;
	or.pred  	%p3, %p1, %p2;
	setp.eq.s32 	%p4, %r14, 0;
	or.pred  	%p5, %p4, %p3;
	add.s32 	%r16, %r5, -1;
	setp.ge.s32 	%p6, %r14, %r16;
	or.pred  	%p7, %p5, %p6;
	@%p7 bra 	$L__BB0_2;
	cvta.to.global.u64 	%rd3, %rd2;
	cvta.to.global.u64 	%rd4, %rd1;
	add.s32 	%r17, %r14, -1;
	mad.lo.s32 	%r18, %r17, %r4, %r10;
	add.s32 	%r19, %r18, -1;
	mul.wide.s32 	%rd5, %r19, 4;
	add.s64 	%rd6, %rd4, %rd5;
	ld.global.f32 	%f1, [%rd6];
	add.f32 	%f2, %f1, 0f00000000;
	ld.global.f32 	%f3, [%rd6+4];
	add.f32 	%f4, %f2, %f3;
	ld.global.f32 	%f5, [%rd6+8];
	add.f32 	%f6, %f4, %f5;
	add.s32 	%r20, %r18, %r4;
	mul.wide.s32 	%rd7, %r4, 4;
	add.s64 	%rd8, %rd6, %rd7;
	ld.global.f32 	%f7, [%rd8];
	add.f32 	%f8, %f6, %f7;
	ld.global.f32 	%f9, [%rd8+4];
	add.f32 	%f10, %f8, %f9;
	ld.global.f32 	%f11, [%rd8+8];
	add.f32 	%f12, %f10, %f11;
	add.s64 	%rd9, %rd8, %rd7;
	ld.global.f32 	%f13, [%rd9];
	add.f32 	%f14, %f12, %f13;
	ld.global.f32 	%f15, [%rd9+4];
	add.f32 	%f16, %f14, %f15;
	ld.global.f32 	%f17, [%rd9+8];
	add.f32 	%f18, %f16, %f17;
	div.rn.f32 	%f19, %f18, 0f41100000;
	mul.wide.s32 	%rd10, %r20, 4;
	add.s64 	%rd11, %rd3, %rd10;
	st.global.f32 	[%rd11], %f19;
$L__BB0_2:
	ret;

}
	// .globl	_Z9histogramPKhPjii
.visible .entry _Z9histogramPKhPjii(
	.param .u64 .ptr .align 1 _Z9histogramPKhPjii_param_0,
	.param .u64 .ptr .align 1 _Z9histogramPKhPjii_param_1,
	.param .u32 _Z9histogramPKhPjii_param_2,
	.param .u32 _Z9histogramPKhPjii_param_3
)
{
	.reg .pred 	%p<2>;
	.reg .b32 	%r<14>;
	.reg .b64 	%rd<9>;

	ld.param.u64 	%rd1, [_Z9histogramPKhPjii_param_0];
	ld.param.u64 	%rd2, [_Z9histogramPKhPjii_param_1];
	ld.param.u32 	%r3, [_Z9histogramPKhPjii_param_2];
	ld.param.u32 	%r2, [_Z9histogramPKhPjii_param_3];
	mov.u32 	%r4, %ctaid.x;
	mov.u32 	%r5, %ntid.x;
	mov.u32 	%r6, %tid.x;
	mad.lo.s32 	%r1, %r4, %r5, %r6;
	setp.ge.s32 	%p1, %r1, %r3;
	@%p1 bra 	$L__BB1_2;
	cvta.to.global.u64 	%rd3, %rd1;
	cvta.to.global.u64 	%rd4, %rd2;
	cvt.s64.s32 	%rd5, %r1;
	add.s64 	%rd6, %rd3, %rd5;
	ld.global.u8 	%r7, [%rd6];
	mul.lo.s32 	%r8, %r2, %r7;
	shr.s32 	%r9, %r8, 31;
	shr.u32 	%r10, %r9, 24;
	add.s32 	%r11, %r8, %r10;
	shr.s32 	%r12, %r11, 8;
	mul.wide.s32 	%rd7, %r12, 4;
	add.s64 	%rd8, %rd4, %rd7;
	atom.global.add.u32 	%r13, [%rd8], 1;
$L__BB1_2:
	ret;

}
	// .globl	_Z10prefix_sumPKfPfi
.visible .entry _Z10prefix_sumPKfPfi(
	.param .u64 .ptr .align 1 _Z10prefix_sumPKfPfi_param_0,
	.param .u64 .ptr .align 1 _Z10prefix_sumPKfPfi_param_1,
	.param .u32 _Z10prefix_sumPKfPfi_param_2
)
{
	.reg .pred 	%p<9>;
	.reg .b32 	%r<36>;
	.reg .b32 	%f<12>;
	.reg .b64 	%rd<9>;

	ld.param.u64 	%rd1, [_Z10prefix_sumPKfPfi_param_0];
	ld.param.u64 	%rd2, [_Z10prefix_sumPKfPfi_param_1];
	ld.param.u32 	%r13, [_Z10prefix_sumPKfPfi_param_2];
	mov.u32 	%r1, %tid.x;
	mov.u32 	%r14, %ctaid.x;
	mov.u32 	%r2, %ntid.x;
	mad.lo.s32 	%r3, %r14, %r2, %r1;
	setp.ge.s32 	%p1, %r3, %r13;
	mov.f32 	%f11, 0f00000000;
	@%p1 bra 	$L__BB2_2;
	cvta.to.global.u64 	%rd3, %rd1;
	mul.wide.s32 	%rd4, %r3, 4;
	add.s64 	%rd5, %rd3, %rd4;
	ld.global.f32 	%f11, [%rd5];
$L__BB2_2:
	shl.b32 	%r15, %r1, 2;
	mov.u32 	%r16, temp;
	add.s32 	%r4, %r16, %r15;
	st.shared.f32 	[%r4], %f11;
	bar.sync 	0;
	setp.lt.u32 	%p2, %r2, 2;
	@%p2 bra 	$L__BB2_7;
	shl.b32 	%r18, %r1, 1;
	add.s32 	%r5, %r18, 2;
	mov.b32 	%r34, 1;
$L__BB2_4:
	mul.lo.s32 	%r8, %r5, %r34;
	add.s32 	%r19, %r8, -1;
	setp.ge.u32 	%p3, %r19, %r2;
	@%p3 bra 	$L__BB2_6;
	sub.s32 	%r20, %r8, %r34;
	shl.b32 	%r21, %r20, 2;
	add.s32 	%r23, %r16, %r21;
	ld.shared.f32 	%f4, [%r23+-4];
	shl.b32 	%r24, %r34, 2;
	add.s32 	%r25, %r23, %r24;
	ld.shared.f32 	%f5, [%r25+-4];
	add.f32 	%f6, %f4, %f5;
	st.shared.f32 	[%r25+-4], %f6;
$L__BB2_6:
	bar.sync 	0;
	shl.b32 	%r34, %r34, 1;
	setp.lt.u32 	%p4, %r34, %r2;
	@%p4 bra 	$L__BB2_4;
$L__BB2_7:
	setp.lt.u32 	%p5, %r2, 2;
	@%p5 bra 	$L__BB2_12;
	shl.b32 	%r26, %r1, 1;
	add.s32 	%r6, %r26, 2;
	mov.u32 	%r35, %r2;
$L__BB2_9:
	shr.u32 	%r11, %r35, 1;
	bar.sync 	0;
	mul.lo.s32 	%r12, %r6, %r11;
	add.s32 	%r27, %r12, %r11;
	add.s32 	%r28, %r27, -1;
	setp.ge.u32 	%p6, %r28, %r2;
	@%p6 bra 	$L__BB2_11;
	shl.b32 	%r29, %r12, 2;
	add.s32 	%r31, %r16, %r29;
	ld.shared.f32 	%f7, [%r31+-4];
	shl.b32 	%r32, %r11, 2;
	add.s32 	%r33, %r31, %r32;
	ld.shared.f32 	%f8, [%r33+-4];
	add.f32 	%f9, %f7, %f8;
	st.shared.f32 	[%r33+-4], %f9;
$L__BB2_11:
	setp.gt.u32 	%p7, %r35, 3;
	mov.u32 	%r35, %r11;
	@%p7 bra 	$L__BB2_9;
$L__BB2_12:
	setp.ge.s32 	%p8, %r3, %r13;
	bar.sync 	0;
	@%p8 bra 	$L__BB2_14;
	ld.shared.f32 	%f10, [%r4];
	cvta.to.global.u64 	%rd6, %rd2;
	mul.wide.s32 	%rd7, %r3, 4;
	add.s64 	%rd8, %rd6, %rd7;
	st.global.f32 	[%rd8], %f10;
$L__BB2_14:
	ret;

}


// ===== COMPILED SASS (sm_100) =====

	.target	sm_100

	.elftype	@"ET_EXEC"


//--------------------- .note.nv.tkinfo           --------------------------
	.section	.note.nv.tkinfo,"",@"SHT_NOTE"
	.sectionflags	@"SHF_NOTE_NV_TKINFO"
	.tkinfo
        /*0018*/ 	.word	0x00000002
        /*0030*/ 	.string	""
        /*0030*/ 	.string	"ptxas"
        /*0030*/ 	.string	"Cuda compilation tools, release 13.0, V13.0.88"
        /*0030*/ 	.string	"Build cuda_13.0.r13.0/compiler.36424714_0"
        /*0030*/ 	.string	"-arch sm_100 -m 64 "



//--------------------- .note.nv.cuinfo           --------------------------
	.section	.note.nv.cuinfo,"",@"SHT_NOTE"
	.sectionflags	@"SHF_NOTE_NV_CUINFO"
        /*0018*/ 	.short	0x0002
        /*001a*/ 	.short	0x0064
        /*001c*/ 	.short	0x0082
	.zero		2


//--------------------- .nv.info                  --------------------------
	.section	.nv.info,"",@"SHT_CUDA_INFO"
	.align	4


	//----- nvinfo : EIATTR_REGCOUNT
	.align		4
        /*0000*/ 	.byte	0x04, 0x2f
        /*0002*/ 	.short	(.L_1 - .L_0)
	.align		4
.L_0:
        /*0004*/ 	.word	index@(_Z10stencil_2dPKfPfii)
        /*0008*/ 	.word	0x0000001c


	//----- nvinfo : EIATTR_FRAME_SIZE
	.align		4
.L_1:
        /*000c*/ 	.byte	0x04, 0x11
        /*000e*/ 	.short	(.L_3 - .L_2)
	.align		4
.L_2:
        /*0010*/ 	.word	index@($__internal_0_$__cuda_sm3x_div_rn_noftz_f32_slowpath)
        /*0014*/ 	.word	0x00000000


	//----- nvinfo : EIATTR_FRAME_SIZE
	.align		4
.L_3:
        /*0018*/ 	.byte	0x04, 0x11
        /*001a*/ 	.short	(.L_5 - .L_4)
	.align		4
.L_4:
        /*001c*/ 	.word	index@(_Z10stencil_2dPKfPfii)
        /*0020*/ 	.word	0x00000000


	//----- nvinfo : EIATTR_REGCOUNT
	.align		4
.L_5:
        /*0024*/ 	.byte	0x04, 0x2f
        /*0026*/ 	.short	(.L_7 - .L_6)
	.align		4
.L_6:
        /*0028*/ 	.word	index@(_Z9histogramPKhPjii)
        /*002c*/ 	.word	0x0000000c


	//----- nvinfo : EIATTR_FRAME_SIZE
	.align		4
.L_7:
        /*0030*/ 	.byte	0x04, 0x11
        /*0032*/ 	.short	(.L_9 - .L_8)
	.align		4
.L_8:
        /*0034*/ 	.word	index@(_Z9histogramPKhPjii)
        /*0038*/ 	.word	0x00000000


	//----- nvinfo : EIATTR_REGCOUNT
	.align		4
.L_9:
        /*003c*/ 	.byte	0x04, 0x2f
        /*003e*/ 	.short	(.L_11 - .L_10)
	.align		4
.L_10:
        /*0040*/ 	.word	index@(_Z10prefix_sumPKfPfi)
        /*0044*/ 	.word	0x0000000e


	//----- nvinfo : EIATTR_FRAME_SIZE
	.align		4
.L_11:
        /*0048*/ 	.byte	0x04, 0x11
        /*004a*/ 	.short	(.L_13 - .L_12)
	.align		4
.L_12:
        /*004c*/ 	.word	index@(_Z10prefix_sumPKfPfi)
        /*0050*/ 	.word	0x00000000


	//----- nvinfo : EIATTR_MIN_STACK_SIZE
	.align		4
.L_13:
        /*0054*/ 	.byte	0x04, 0x12
        /*0056*/ 	.short	(.L_15 - .L_14)
	.align		4
.L_14:
        /*0058*/ 	.word	index@(_Z10prefix_sumPKfPfi)
        /*005c*/ 	.word	0x00000000


	//----- nvinfo : EIATTR_MIN_STACK_SIZE
	.align		4
.L_15:
        /*0060*/ 	.byte	0x04, 0x12
        /*0062*/ 	.short	(.L_17 - .L_16)
	.align		4
.L_16:
        /*0064*/ 	.word	index@(_Z9histogramPKhPjii)
        /*0068*/ 	.word	0x00000000


	//----- nvinfo : EIATTR_MIN_STACK_SIZE
	.align		4
.L_17:
        /*006c*/ 	.byte	0x04, 0x12
        /*006e*/ 	.short	(.L_19 - .L_18)
	.align		4
.L_18:
        /*0070*/ 	.word	index@(_Z10stencil_2dPKfPfii)
        /*0074*/ 	.word	0x00000000
.L_19:


//--------------------- .nv.compat                --------------------------
	.section	.nv.compat,"",@"SHT_CUDA_COMPAT_INFO"
	.align	4
        /*0000*/ 	.byte	0x02, 0x09, 0x00, 0x00, 0x02, 0x02, 0x01, 0x00, 0x02, 0x05, 0x05, 0x00, 0x03, 0x07, 0x01, 0x01
        /*0010*/ 	.byte	0x02, 0x03, 0x00, 0x00, 0x02, 0x06, 0x01, 0x00, 0x04, 0x0b, 0x08, 0x00, 0x01, 0x00, 0x00, 0x00
        /*0020*/ 	.byte	0x00, 0x00, 0x00, 0x00


//--------------------- .nv.info._Z10prefix_sumPKfPfi --------------------------
	.section	.nv.info._Z10prefix_sumPKfPfi,"",@"SHT_CUDA_INFO"
	.sectionflags	@""
	.align	4


	//----- nvinfo : EIATTR_CUDA_API_VERSION
	.align		4
        /*0000*/ 	.byte	0x04, 0x37
        /*0002*/ 	.short	(.L_21 - .L_20)
.L_20:
        /*0004*/ 	.word	0x00000082


	//----- nvinfo : EIATTR_KPARAM_INFO
	.align		4
.L_21:
        /*0008*/ 	.byte	0x04, 0x17
        /*000a*/ 	.short	(.L_23 - .L_22)
.L_22:
        /*000c*/ 	.word	0x00000000
        /*0010*/ 	.short	0x0002
        /*0012*/ 	.short	0x0010
        /*0014*/ 	.byte	0x00, 0xf0, 0x11, 0x00


	//----- nvinfo : EIATTR_KPARAM_INFO
	.align		4
.L_23:
        /*0018*/ 	.byte	0x04, 0x17
        /*001a*/ 	.short	(.L_25 - .L_24)
.L_24:
        /*001c*/ 	.word	0x00000000
        /*0020*/ 	.short	0x0001
        /*0022*/ 	.short	0x0008
        /*0024*/ 	.byte	0x00, 0xf5, 0x21, 0x00


	//----- nvinfo : EIATTR_KPARAM_INFO
	.align		4
.L_25:
        /*0028*/ 	.byte	0x04, 0x17
        /*002a*/ 	.short	(.L_27 - .L_26)
.L_26:
        /*002c*/ 	.word	0x00000000
        /*0030*/ 	.short	0x0000
        /*0032*/ 	.short	0x0000
        /*0034*/ 	.byte	0x00, 0xf5, 0x21, 0x00


	//----- nvinfo : EIATTR_SPARSE_MMA_MASK
	.align		4
.L_27:
        /*0038*/ 	.byte	0x03, 0x50
        /*003a*/ 	.short	0x0000


	//----- nvinfo : EIATTR_MAXREG_COUNT
	.align		4
        /*003c*/ 	.byte	0x03, 0x1b
        /*003e*/ 	.short	0x00ff


	//----- nvinfo : EIATTR_NUM_BARRIERS
	.align		4
        /*0040*/ 	.byte	0x02, 0x4c
        /*0042*/ 	.byte	0x01
	.zero		1


	//----- nvinfo : EIATTR_MERCURY_ISA_VERSION
	.align		4
        /*0044*/ 	.byte	0x03, 0x5f
        /*0046*/ 	.short	0x0101


	//----- nvinfo : EIATTR_VRC_CTA_INIT_COUNT
	.align		4
        /*0048*/ 	.byte	0x02, 0x4a
	.zero		1
	.zero		1


	//----- nvinfo : EIATTR_EXIT_INSTR_OFFSETS
	.align		4
        /*004c*/ 	.byte	0x04, 0x1c
        /*004e*/ 	.short	(.L_29 - .L_28)


	//   ....[0]....
.L_28:
        /*0050*/ 	.word	0x00000390


	//   ....[1]....
        /*0054*/ 	.word	0x000003e0


	//----- nvinfo : EIATTR_CBANK_PARAM_SIZE
	.align		4
.L_29:
        /*0058*/ 	.byte	0x03, 0x19
        /*005a*/ 	.short	0x0014


	//----- nvinfo : EIATTR_PARAM_CBANK
	.align		4
        /*005c*/ 	.byte	0x04, 0x0a
        /*005e*/ 	.short	(.L_31 - .L_30)
	.align		4
.L_30:
        /*0060*/ 	.word	index@(.nv.constant0._Z10prefix_sumPKfPfi)
        /*0064*/ 	.short	0x0380
        /*0066*/ 	.short	0x0014


	//----- nvinfo : EIATTR_SW_WAR
	.align		4
.L_31:
        /*0068*/ 	.byte	0x04, 0x36
        /*006a*/ 	.short	(.L_33 - .L_32)
.L_32:
        /*006c*/ 	.word	0x00000008
.L_33:


//--------------------- .nv.info._Z9histogramPKhPjii --------------------------
	.section	.nv.info._Z9histogramPKhPjii,"",@"SHT_CUDA_INFO"
	.sectionflags	@""
	.align	4


	//----- nvinfo : EIATTR_CUDA_API_VERSION
	.align		4
        /*0000*/ 	.byte	0x04, 0x37
        /*0002*/ 	.short	(.L_35 - .L_34)
.L_34:
        /*0004*/ 	.word	0x00000082


	//----- nvinfo : EIATTR_KPARAM_INFO
	.align		4
.L_35:
        /*0008*/ 	.byte	0x04, 0x17
        /*000a*/ 	.short	(.L_37 - .L_36)
.L_36:
        /*000c*/ 	.word	0x00000000
        /*0010*/ 	.short	0x0003
        /*0012*/ 	.short	0x0014
        /*0014*/ 	.byte	0x00, 0xf0, 0x11, 0x00


	//----- nvinfo : EIATTR_KPARAM_INFO
	.align		4
.L_37:
        /*0018*/ 	.byte	0x04, 0x17
        /*001a*/ 	.short	(.L_39 - .L_38)
.L_38:
        /*001c*/ 	.word	0x00000000
        /*0020*/ 	.short	0x0002
        /*0022*/ 	.short	0x0010
        /*0024*/ 	.byte	0x00, 0xf0, 0x11, 0x00


	//----- nvinfo : EIATTR_KPARAM_INFO
	.align		4
.L_39:
        /*0028*/ 	.byte	0x04, 0x17
        /*002a*/ 	.short	(.L_41 - .L_40)
.L_40:
        /*002c*/ 	.word	0x00000000
        /*0030*/ 	.short	0x0001
        /*0032*/ 	.short	0x0008
        /*0034*/ 	.byte	0x00, 0xf5, 0x21, 0x00


	//----- nvinfo : EIATTR_KPARAM_INFO
	.align		4
.L_41:
        /*0038*/ 	.byte	0x04, 0x17
        /*003a*/ 	.short	(.L_43 - .L_42)
.L_42:
        /*003c*/ 	.word	0x00000000
        /*0040*/ 	.short	0x0000
        /*0042*/ 	.short	0x0000
        /*0044*/ 	.byte	0x00, 0xf5, 0x21, 0x00


	//----- nvinfo : EIATTR_SPARSE_MMA_MASK
	.align		4
.L_43:
        /*0048*/ 	.byte	0x03, 0x50
        /*004a*/ 	.short	0x0000


	//----- nvinfo : EIATTR_MAXREG_COUNT
	.align		4
        /*004c*/ 	.byte	0x03, 0x1b
        /*004e*/ 	.short	0x00ff


	//----- nvinfo : EIATTR_MERCURY_ISA_VERSION
	.align		4
        /*0050*/ 	.byte	0x03, 0x5f
        /*0052*/ 	.short	0x0101


	//----- nvinfo : EIATTR_VRC_CTA_INIT_COUNT
	.align		4
        /*0054*/ 	.byte	0x02, 0x4a
	.zero		1
	.zero		1


	//----- nvinfo : EIATTR_EXIT_INSTR_OFFSETS
	.align		4
        /*0058*/ 	.byte	0x04, 0x1c
        /*005a*/ 	.short	(.L_45 - .L_44)


	//   ....[0]....
.L_44:
        /*005c*/ 	.word	0x00000070


	//   ....[1]....
        /*0060*/ 	.word	0x00000160


	//----- nvinfo : EIATTR_CBANK_PARAM_SIZE
	.align		4
.L_45:
        /*0064*/ 	.byte	0x03, 0x19
        /*0066*/ 	.short	0x0018


	//----- nvinfo : EIATTR_PARAM_CBANK
	.align		4
        /*0068*/ 	.byte	0x04, 0x0a
        /*006a*/ 	.short	(.L_47 - .L_46)
	.align		4
.L_46:
        /*006c*/ 	.word	index@(.nv.constant0._Z9histogramPKhPjii)
        /*0070*/ 	.short	0x0380
        /*0072*/ 	.short	0x0018


	//----- nvinfo : EIATTR_SW_WAR
	.align		4
.L_47:
        /*0074*/ 	.byte	0x04, 0x36
        /*0076*/ 	.short	(.L_49 - .L_48)
.L_48:
        /*0078*/ 	.word	0x00000008
.L_49:


//--------------------- .nv.info._Z10stencil_2dPKfPfii --------------------------
	.section	.nv.info._Z10stencil_2dPKfPfii,"",@"SHT_CUDA_INFO"
	.sectionflags	@""
	.align	4


	//----- nvinfo : EIATTR_CUDA_API_VERSION
	.align		4
        /*0000*/ 	.byte	0x04, 0x37
        /*0002*/ 	.short	(.L_51 - .L_50)
.L_50:
        /*0004*/ 	.word	0x00000082


	//----- nvinfo : EIATTR_KPARAM_INFO
	.align		4
.L_51:
        /*0008*/ 	.byte	0x04, 0x17
        /*000a*/ 	.short	(.L_53 - .L_52)
.L_52:
        /*000c*/ 	.word	0x00000000
        /*0010*/ 	.short	0x0003
        /*0012*/ 	.short	0x0014
        /*0014*/ 	.byte	0x00, 0xf0, 0x11, 0x00


	//----- nvinfo : EIATTR_KPARAM_INFO
	.align		4
.L_53:
        /*0018*/ 	.byte	0x04, 0x17
        /*001a*/ 	.short	(.L_55 - .L_54)
.L_54:
        /*001c*/ 	.word	0x00000000
        /*0020*/ 	.short	0x0002
        /*0022*/ 	.short	0x0010
        /*0024*/ 	.byte	0x00, 0xf0, 0x11, 0x00


	//----- nvinfo : EIATTR_KPARAM_INFO
	.align		4
.L_55:
        /*0028*/ 	.byte	0x04, 0x17
        /*002a*/ 	.short	(.L_57 - .L_56)
.L_56:
        /*002c*/ 	.word	0x00000000
        /*0030*/ 	.short	0x0001
        /*0032*/ 	.short	0x0008
        /*0034*/ 	.byte	0x00, 0xf5, 0x21, 0x00


	//----- nvinfo : EIATTR_KPARAM_INFO
	.align		4
.L_57:
        /*0038*/ 	.byte	0x04, 0x17
        /*003a*/ 	.short	(.L_59 - .L_58)
.L_58:
        /*003c*/ 	.word	0x00000000
        /*0040*/ 	.short	0x0000
        /*0042*/ 	.short	0x0000
        /*0044*/ 	.byte	0x00, 0xf5, 0x21, 0x00


	//----- nvinfo : EIATTR_SPARSE_MMA_MASK
	.align		4
.L_59:
        /*0048*/ 	.byte	0x03, 0x50
        /*004a*/ 	.short	0x0000


	//----- nvinfo : EIATTR_MAXREG_COUNT
	.align		4
        /*004c*/ 	.byte	0x03, 0x1b
        /*004e*/ 	.short	0x00ff


	//----- nvinfo : EIATTR_MERCURY_ISA_VERSION
	.align		4
        /*0050*/ 	.byte	0x03, 0x5f
        /*0052*/ 	.short	0x0101


	//----- nvinfo : EIATTR_VRC_CTA_INIT_COUNT
	.align		4
        /*0054*/ 	.byte	0x02, 0x4a
	.zero		1
	.zero		1


	//----- nvinfo : EIATTR_EXIT_INSTR_OFFSETS
	.align		4
        /*0058*/ 	.byte	0x04, 0x1c
        /*005a*/ 	.short	(.L_61 - .L_60)


	//   ....[0]....
.L_60:
        /*005c*/ 	.word	0x00000100


	//   ....[1]....
        /*0060*/ 	.word	0x000003c0


	//----- nvinfo : EIATTR_CRS_STACK_SIZE
	.align		4
.L_61:
        /*0064*/ 	.byte	0x04, 0x1e
        /*0066*/ 	.short	(.L_63 - .L_62)
.L_62:
        /*0068*/ 	.word	0x00000000


	//----- nvinfo : EIATTR_CBANK_PARAM_SIZE
	.align		4
.L_63:
        /*006c*/ 	.byte	0x03, 0x19
        /*006e*/ 	.short	0x0018


	//----- nvinfo : EIATTR_PARAM_CBANK
	.align		4
        /*0070*/ 	.byte	0x04, 0x0a
        /*0072*/ 	.short	(.L_65 - .L_64)
	.align		4
.L_64:
        /*0074*/ 	.word	index@(.nv.constant0._Z10stencil_2dPKfPfii)
        /*0078*/ 	.short	0x0380
        /*007a*/ 	.short	0x0018


	//----- nvinfo : EIATTR_SW_WAR
	.align		4
.L_65:
        /*007c*/ 	.byte	0x04, 0x36
        /*007e*/ 	.short	(.L_67 - .L_66)
.L_66:
        /*0080*/ 	.word	0x00000008
.L_67:


//--------------------- .nv.callgraph             --------------------------
	.section	.nv.callgraph,"",@"SHT_CUDA_CALLGRAPH"
	.align	4
	.sectionentsize	8
	.align		4
        /*0000*/ 	.word	0x00000000
	.align		4
        /*0004*/ 	.word	0xffffffff
	.align		4
        /*0008*/ 	.word	0x00000000
	.align		4
        /*000c*/ 	.word	0xfffffffe
	.align		4
        /*0010*/ 	.word	0x00000000
	.align		4
        /*0014*/ 	.word	0xfffffffd
	.align		4
        /*0018*/ 	.word	0x00000000
	.align		4
        /*001c*/ 	.word	0xfffffffc


//--------------------- .text._Z10prefix_sumPKfPfi --------------------------
	.section	.text._Z10prefix_sumPKfPfi,"ax",@progbits
	.align	128
        .global         _Z10prefix_sumPKfPfi
        .type           _Z10prefix_sumPKfPfi,@function
        .size           _Z10prefix_sumPKfPfi,(.L_x_21 - _Z10prefix_sumPKfPfi)
        .other          _Z10prefix_sumPKfPfi,@"STO_CUDA_ENTRY STV_DEFAULT"
_Z10prefix_sumPKfPfi:
.text._Z10prefix_sumPKfPfi:
[----:B------:R-:W-:Y:S01]  /*0000*/  LDC R1, c[0x0][0x37c] ;  /* 0x0000df00ff017b82 */ /* 0x000fe20000000800 */
[----:B------:R-:W0:Y:S07]  /*0010*/  S2R R8, SR_TID.X ;  /* 0x0000000000087919 */ /* 0x000e2e0000002100 */
[----:B------:R-:W0:Y:S01]  /*0020*/  S2UR UR4, SR_CTAID.X ;  /* 0x00000000000479c3 */ /* 0x000e220000002500 */
[----:B------:R-:W1:Y:S01]  /*0030*/  LDCU UR5, c[0x0][0x390] ;  /* 0x00007200ff0577ac */ /* 0x000e620008000800 */
[----:B------:R-:W-:Y:S01]  /*0040*/  IMAD.MOV.U32 R4, RZ, RZ, RZ ;  /* 0x000000ffff047224 */ /* 0x000fe200078e00ff */
[----:B------:R-:W2:Y:S05]  /*0050*/  LDCU.64 UR6, c[0x0][0x358] ;  /* 0x00006b00ff0677ac */ /* 0x000eaa0008000a00 */
[----:B------:R-:W0:Y:S02]  /*0060*/  LDC R9, c[0x0][0x360] ;  /* 0x0000d800ff097b82 */ /* 0x000e240000000800 */
[----:B0-----:R-:W-:-:S05]  /*0070*/  IMAD R0, R9, UR4, R8 ;  /* 0x0000000409007c24 */ /* 0x001fca000f8e0208 */
[----:B-1----:R-:W-:-:S13]  /*0080*/  ISETP.GE.AND P0, PT, R0, UR5, PT ;  /* 0x0000000500007c0c */ /* 0x002fda000bf06270 */
[----:B------:R-:W0:Y:S02]  /*0090*/  @!P0 LDC.64 R2, c[0x0][0x380] ;  /* 0x0000e000ff028b82 */ /* 0x000e240000000a00 */
[----:B0-----:R-:W-:-:S05]  /*00a0*/  @!P0 IMAD.WIDE R2, R0, 0x4, R2 ;  /* 0x0000000400028825 */ /* 0x001fca00078e0202 */
[----:B--2---:R-:W2:Y:S01]  /*00b0*/  @!P0 LDG.E R4, desc[UR6][R2.64] ;  /* 0x0000000602048981 */ /* 0x004ea2000c1e1900 */
[----:B------:R-:W0:Y:S01]  /*00c0*/  S2UR UR5, SR_CgaCtaId ;  /* 0x00000000000579c3 */ /* 0x000e220000008800 */
[----:B------:R-:W-:Y:S01]  /*00d0*/  UMOV UR4, 0x400 ;  /* 0x0000040000047882 */ /* 0x000fe20000000000 */
[----:B------:R-:W-:Y:S01]  /*00e0*/  ISETP.GE.U32.AND P0, PT, R9, 0x2, PT ;  /* 0x000000020900780c */ /* 0x000fe20003f06070 */
[----:B0-----:R-:W-:-:S06]  /*00f0*/  ULEA UR4, UR5, UR4, 0x18 ;  /* 0x0000000405047291 */ /* 0x001fcc000f8ec0ff */
[----:B------:R-:W-:-:S05]  /*0100*/  LEA R5, R8, UR4, 0x2 ;  /* 0x0000000408057c11 */ /* 0x000fca000f8e10ff */
[----:B--2---:R0:W-:Y:S01]  /*0110*/  STS [R5], R4 ;  /* 0x0000000405007388 */ /* 0x0041e20000000800 */
[----:B------:R-:W-:Y:S06]  /*0120*/  BAR.SYNC.DEFER_BLOCKING 0x0 ;  /* 0x0000000000007b1d */ /* 0x000fec0000010000 */
[----:B------:R-:W-:Y:S05]  /*0130*/  @!P0 BRA `(.L_x_0) ;  /* 0x0000000000888947 */ /* 0x000fea0003800000 */
[----:B------:R-:W-:Y:S01]  /*0140*/  LEA R2, R8, 0x2, 0x1 ;  /* 0x0000000208027811 */ /* 0x000fe200078e08ff */
[----:B------:R-:W-:-:S07]  /*0150*/  IMAD.MOV.U32 R3, RZ, RZ, 0x1 ;  /* 0x00000001ff037424 */ /* 0x000fce00078e00ff */
.L_x_1:
[----:B------:R-:W-:-:S04]  /*0160*/  IMAD R6, R2, R3, RZ ;  /* 0x0000000302067224 */ /* 0x000fc800078e02ff */
[----:B0-----:R-:W-:-:S05]  /*0170*/  VIADD R4, R6, 0xffffffff ;  /* 0xffffffff06047836 */ /* 0x001fca0000000000 */
[----:B------:R-:W-:-:S13]  /*0180*/  ISETP.GE.U32.AND P0, PT, R4, R9, PT ;  /* 0x000000090400720c */ /* 0x000fda0003f06070 */
[----:B------:R-:W-:-:S05]  /*0190*/  @!P0 IMAD.IADD R4, R6, 0x1, -R3 ;  /* 0x0000000106048824 */ /* 0x000fca00078e0a03 */
[----:B------:R-:W-:-:S04]  /*01a0*/  @!P0 LEA R4, R4, UR4, 0x2 ;  /* 0x0000000404048c11 */ /* 0x000fc8000f8e10ff */
[C---:B------:R-:W-:Y:S01]  /*01b0*/  @!P0 LEA R6, R3.reuse, R4, 0x2 ;  /* 0x0000000403068211 */ /* 0x040fe200078e10ff */
[----:B------:R-:W-:Y:S01]  /*01c0*/  IMAD.SHL.U32 R3, R3, 0x2, RZ ;  /* 0x0000000203037824 */ /* 0x000fe200078e00ff */
[----:B------:R-:W-:Y:S04]  /*01d0*/  @!P0 LDS R4, [R4+-0x4] ;  /* 0xfffffc0004048984 */ /* 0x000fe80000000800 */
[----:B------:R-:W0:Y:S02]  /*01e0*/  @!P0 LDS R7, [R6+-0x4] ;  /* 0xfffffc0006078984 */ /* 0x000e240000000800 */
[----:B0-----:R-:W-:-:S05]  /*01f0*/  @!P0 FADD R7, R4, R7 ;  /* 0x0000000704078221 */ /* 0x001fca0000000000 */
[----:B------:R1:W-:Y:S01]  /*0200*/  @!P0 STS [R6+-0x4], R7 ;  /* 0xfffffc0706008388 */ /* 0x0003e20000000800 */
[----:B------:R-:W-:Y:S01]  /*0210*/  BAR.SYNC.DEFER_BLOCKING 0x0 ;  /* 0x0000000000007b1d */ /* 0x000fe20000010000 */
[----:B------:R-:W-:-:S13]  /*0220*/  ISETP.GE.U32.AND P0, PT, R3, R9, PT ;  /* 0x000000090300720c */ /* 0x000fda0003f06070 */
[----:B-1----:R-:W-:Y:S05]  /*0230*/  @!P0 BRA `(.L_x_1) ;  /* 0xfffffffc00c88947 */ /* 0x002fea000383ffff */
[----:B------:R-:W-:-:S13]  /*0240*/  ISETP.GE.U32.AND P0, PT, R9, 0x2, PT ;  /* 0x000000020900780c */ /* 0x000fda0003f06070 */
[----:B------:R-:W-:Y:S05]  /*0250*/  @!P0 BRA `(.L_x_0) ;  /* 0x0000000000408947 */ /* 0x000fea0003800000 */
[----:B------:R-:W-:Y:S01]  /*0260*/  LEA R11, R8, 0x2, 0x1 ;  /* 0x00000002080b7811 */ /* 0x000fe200078e08ff */
[----:B------:R-:W-:-:S07]  /*0270*/  IMAD.MOV.U32 R2, RZ, RZ, R9 ;  /* 0x000000ffff027224 */ /* 0x000fce00078e0009 */
.L_x_2:
[----:B------:R-:W-:Y:S01]  /*0280*/  SHF.R.U32.HI R8, RZ, 0x1, R2 ;  /* 0x00000001ff087819 */ /* 0x000fe20000011602 */
[----:B------:R-:W-:Y:S04]  /*0290*/  BAR.SYNC.DEFER_BLOCKING 0x0 ;  /* 0x0000000000007b1d */ /* 0x000fe80000010000 */
[----:B------:R-:W-:-:S05]  /*02a0*/  IMAD R7, R11, R8, RZ ;  /* 0x000000080b077224 */ /* 0x000fca00078e02ff */
[----:B------:R-:W-:-:S04]  /*02b0*/  IADD3 R3, PT, PT, R7, -0x1, R8 ;  /* 0xffffffff07037810 */ /* 0x000fc80007ffe008 */
[----:B------:R-:W-:-:S13]  /*02c0*/  ISETP.GE.U32.AND P0, PT, R3, R9, PT ;  /* 0x000000090300720c */ /* 0x000fda0003f06070 */
[----:B------:R-:W-:-:S04]  /*02d0*/  @!P0 LEA R3, R7, UR4, 0x2 ;  /* 0x0000000407038c11 */ /* 0x000fc8000f8e10ff */
[----:B------:R-:W-:Y:S02]  /*02e0*/  @!P0 LEA R4, R8, R3, 0x2 ;  /* 0x0000000308048211 */ /* 0x000fe400078e10ff */
[----:B------:R-:W-:Y:S04]  /*02f0*/  @!P0 LDS R3, [R3+-0x4] ;  /* 0xfffffc0003038984 */ /* 0x000fe80000000800 */
[----:B------:R-:W0:Y:S02]  /*0300*/  @!P0 LDS R6, [R4+-0x4] ;  /* 0xfffffc0004068984 */ /* 0x000e240000000800 */
[----:B0-----:R-:W-:-:S05]  /*0310*/  @!P0 FADD R7, R3, R6 ;  /* 0x0000000603078221 */ /* 0x001fca0000000000 */
[----:B------:R1:W-:Y:S01]  /*0320*/  @!P0 STS [R4+-0x4], R7 ;  /* 0xfffffc0704008388 */ /* 0x0003e20000000800 */
[----:B------:R-:W-:Y:S01]  /*0330*/  ISETP.GT.U32.AND P0, PT, R2, 0x3, PT ;  /* 0x000000030200780c */ /* 0x000fe20003f04070 */
[----:B------:R-:W-:-:S12]  /*0340*/  IMAD.MOV.U32 R2, RZ, RZ, R8 ;  /* 0x000000ffff027224 */ /* 0x000fd800078e0008 */
[----:B-1----:R-:W-:Y:S05]  /*0350*/  @P0 BRA `(.L_x_2) ;  /* 0xfffffffc00c80947 */ /* 0x002fea000383ffff */
.L_x_0:
[----:B------:R-:W1:Y:S01]  /*0360*/  LDCU UR4, c[0x0][0x390] ;  /* 0x00007200ff0477ac */ /* 0x000e620008000800 */
[----:B------:R-:W-:Y:S01]  /*0370*/  BAR.SYNC.DEFER_BLOCKING 0x0 ;  /* 0x0000000000007b1d */ /* 0x000fe20000010000 */
[----:B-1----:R-:W-:-:S13]  /*0380*/  ISETP.GE.AND P0, PT, R0, UR4, PT ;  /* 0x0000000400007c0c */ /* 0x002fda000bf06270 */
[----:B------:R-:W-:Y:S05]  /*0390*/  @P0 EXIT ;  /* 0x000000000000094d */ /* 0x000fea0003800000 */
[----:B0-----:R-:W0:Y:S01]  /*03a0*/  LDS R5, [R5] ;  /* 0x0000000005057984 */ /* 0x001e220000000800 */
[----:B------:R-:W1:Y:S02]  /*03b0*/  LDC.64 R2, c[0x0][0x388] ;  /* 0x0000e200ff027b82 */ /* 0x000e640000000a00 */
[----:B-1----:R-:W-:-:S05]  /*03c0*/  IMAD.WIDE R2, R0, 0x4, R2 ;  /* 0x0000000400027825 */ /* 0x002fca00078e0202 */
[----:B0-----:R-:W-:Y:S01]  /*03d0*/  STG.E desc[UR6][R2.64], R5 ;  /* 0x0000000502007986 */ /* 0x001fe2000c101906 */
[----:B------:R-:W-:Y:S05]  /*03e0*/  EXIT ;  /* 0x000000000000794d */ /* 0x000fea0003800000 */
.L_x_3:
[----:B------:R-:W-:-:S00]  /*03f0*/  BRA `(.L_x_3) ;  /* 0xfffffffc00fc7947 */ /* 0x000fc0000383ffff */
[----:B------:R-:W-:-:S00]  /*0400*/  NOP ;  /* 0x0000000000007918 */ /* 0x000fc00000000000 */
[----:B------:R-:W-:-:S00]  /*0410*/  NOP ;  /* 0x0000000000007918 */ /* 0x000fc00000000000 */
[----:B------:R-:W-:-:S00]  /*0420*/  NOP ;  /* 0x0000000000007918 */ /* 0x000fc00000000000 */
[----:B------:R-:W-:-:S00]  /*0430*/  NOP ;  /* 0x0000000000007918 */ /* 0x000fc00000000000 */
[----:B------:R-:W-:-:S00]  /*0440*/  NOP ;  /* 0x0000000000007918 */ /* 0x000fc00000000000 */
[----:B------:R-:W-:-:S00]  /*0450*/  NOP ;  /* 0x0000000000007918 */ /* 0x000fc00000000000 */
[----:B------:R-:W-:-:S00]  /*0460*/  NOP ;  /* 0x0000000000007918 */ /* 0x000fc00000000000 */
[----:B------:R-:W-:-:S00]  /*0470*/  NOP ;  /* 0x0000000000007918 */ /* 0x000fc00000000000 */
.L_x_21:


//--------------------- .text._Z9histogramPKhPjii --------------------------
	.section	.text._Z9histogramPKhPjii,"ax",@progbits
	.align	128
        .global         _Z9histogramPKhPjii
        .type           _Z9histogramPKhPjii,@function
        .size           _Z9histogramPKhPjii,(.L_x_22 - _Z9histogramPKhPjii)
        .other          _Z9histogramPKhPjii,@"STO_CUDA_ENTRY STV_DEFAULT"
_Z9histogramPKhPjii:
.text._Z9histogramPKhPjii:
[----:B------:R-:W-:Y:S01]  /*0000*/  LDC R1, c[0x0][0x37c] ;  /* 0x0000df00ff017b82 */ /* 0x000fe20000000800 */
[----:B------:R-:W0:Y:S07]  /*0010*/  S2R R3, SR_TID.X ;  /* 0x0000000000037919 */ /* 0x000e2e0000002100 */
[----:B------:R-:W0:Y:S01]  /*0020*/  S2UR UR4, SR_CTAID.X ;  /* 0x00000000000479c3 */ /* 0x000e220000002500 */
[----:B------:R-:W1:Y:S07]  /*0030*/  LDCU UR5, c[0x0][0x390] ;  /* 0x00007200ff0577ac */ /* 0x000e6e0008000800 */
[----:B------:R-:W0:Y:S02]  /*0040*/  LDC R0, c[0x0][0x360] ;  /* 0x0000d800ff007b82 */ /* 0x000e240000000800 */
[----:B0-----:R-:W-:-:S05]  /*0050*/  IMAD R0, R0, UR4, R3 ;  /* 0x0000000400007c24 */ /* 0x001fca000f8e0203 */
[----:B-1----:R-:W-:-:S13]  /*0060*/  ISETP.GE.AND P0, PT, R0, UR5, PT ;  /* 0x0000000500007c0c */ /* 0x002fda000bf06270 */
[----:B------:R-:W-:Y:S05]  /*0070*/  @P0 EXIT ;  /* 0x000000000000094d */ /* 0x000fea0003800000 */
[----:B------:R-:W0:Y:S01]  /*0080*/  LDCU.64 UR6, c[0x0][0x380] ;  /* 0x00007000ff0677ac */ /* 0x000e220008000a00 */
[----:B------:R-:W1:Y:S01]  /*0090*/  LDC.64 R2, c[0x0][0x388] ;  /* 0x0000e200ff027b82 */ /* 0x000e620000000a00 */
[----:B------:R-:W2:Y:S01]  /*00a0*/  LDCU.64 UR4, c[0x0][0x358] ;  /* 0x00006b00ff0477ac */ /* 0x000ea20008000a00 */
[C---:B0-----:R-:W-:Y:S01]  /*00b0*/  IADD3 R4, P0, PT, R0.reuse, UR6, RZ ;  /* 0x0000000600047c10 */ /* 0x041fe2000ff1e0ff */
[----:B------:R-:W0:Y:S03]  /*00c0*/  LDCU UR6, c[0x0][0x394] ;  /* 0x00007280ff0677ac */ /* 0x000e260008000800 */
[----:B------:R-:W-:-:S05]  /*00d0*/  LEA.HI.X.SX32 R5, R0, UR7, 0x1, P0 ;  /* 0x0000000700057c11 */ /* 0x000fca00080f0eff */
[----:B--2---:R-:W0:Y:S01]  /*00e0*/  LDG.E.U8 R4, desc[UR4][R4.64] ;  /* 0x0000000404047981 */ /* 0x004e22000c1e1100 */
[----:B------:R-:W-:Y:S02]  /*00f0*/  IMAD.MOV.U32 R9, RZ, RZ, 0x1 ;  /* 0x00000001ff097424 */ /* 0x000fe400078e00ff */
[----:B0-----:R-:W-:-:S05]  /*0100*/  IMAD R0, R4, UR6, RZ ;  /* 0x0000000604007c24 */ /* 0x001fca000f8e02ff */
[----:B------:R-:W-:-:S04]  /*0110*/  SHF.R.S32.HI R7, RZ, 0x1f, R0 ;  /* 0x0000001fff077819 */ /* 0x000fc80000011400 */
[----:B------:R-:W-:-:S04]  /*0120*/  LEA.HI R7, R7, R0, RZ, 0x8 ;  /* 0x0000000007077211 */ /* 0x000fc800078f40ff */
[----:B------:R-:W-:-:S05]  /*0130*/  SHF.R.S32.HI R7, RZ, 0x8, R7 ;  /* 0x00000008ff077819 */ /* 0x000fca0000011407 */
[----:B-1----:R-:W-:-:S05]  /*0140*/  IMAD.WIDE R2, R7, 0x4, R2 ;  /* 0x0000000407027825 */ /* 0x002fca00078e0202 */
[----:B------:R-:W-:Y:S01]  /*0150*/  REDG.E.ADD.STRONG.GPU desc[UR4][R2.64], R9 ;  /* 0x000000090200798e */ /* 0x000fe2000c12e104 */
[----:B------:R-:W-:Y:S05]  /*0160*/  EXIT ;  /* 0x000000000000794d */ /* 0x000fea0003800000 */
.L_x_4:
        /* <DEDUP_REMOVED lines=9> */
.L_x_22:


//--------------------- .text._Z10stencil_2dPKfPfii --------------------------
	.section	.text._Z10stencil_2dPKfPfii,"ax",@progbits
	.align	128
        .global         _Z10stencil_2dPKfPfii
        .type           _Z10stencil_2dPKfPfii,@function
        .size           _Z10stencil_2dPKfPfii,(.L_x_20 - _Z10stencil_2dPKfPfii)
        .other          _Z10stencil_2dPKfPfii,@"STO_CUDA_ENTRY STV_DEFAULT"
_Z10stencil_2dPKfPfii:
.text._Z10stencil_2dPKfPfii:
[----:B------:R-:W-:Y:S01]  /*0000*/  LDC R1, c[0x0][0x37c] ;  /* 0x0000df00ff017b82 */ /* 0x000fe20000000800 */
[----:B------:R-:W0:Y:S07]  /*0010*/  S2R R0, SR_TID.X ;  /* 0x0000000000007919 */ /* 0x000e2e0000002100 */
[----:B------:R-:W0:Y:S01]  /*0020*/  S2UR UR4, SR_CTAID.X ;  /* 0x00000000000479c3 */ /* 0x000e220000002500 */
[----:B------:R-:W1:Y:S07]  /*0030*/  S2R R5, SR_TID.Y ;  /* 0x0000000000057919 */ /* 0x000e6e0000002200 */
[----:B------:R-:W0:Y:S08]  /*0040*/  LDC R7, c[0x0][0x360] ;  /* 0x0000d800ff077b82 */ /* 0x000e300000000800 */
[----:B------:R-:W2:Y:S08]  /*0050*/  LDC.64 R2, c[0x0][0x390] ;  /* 0x0000e400ff027b82 */ /* 0x000eb00000000a00 */
[----:B------:R-:W1:Y:S08]  /*0060*/  S2UR UR5, SR_CTAID.Y ;  /* 0x00000000000579c3 */ /* 0x000e700000002600 */
[----:B------:R-:W1:Y:S01]  /*0070*/  LDC R4, c[0x0][0x364] ;  /* 0x0000d900ff047b82 */ /* 0x000e620000000800 */
[----:B0-----:R-:W-:-:S02]  /*0080*/  IMAD R7, R7, UR4, R0 ;  /* 0x0000000407077c24 */ /* 0x001fc4000f8e0200 */
[----:B--2---:R-:W-:Y:S02]  /*0090*/  VIADD R0, R2, 0xffffffff ;  /* 0xffffffff02007836 */ /* 0x004fe40000000000 */
[----:B------:R-:W-:-:S03]  /*00a0*/  VIADD R3, R3, 0xffffffff ;  /* 0xffffffff03037836 */ /* 0x000fc60000000000 */
[----:B------:R-:W-:-:S04]  /*00b0*/  ISETP.GE.AND P0, PT, R7, R0, PT ;  /* 0x000000000700720c */ /* 0x000fc80003f06270 */
[----:B------:R-:W-:Y:S01]  /*00c0*/  ISETP.LT.OR P0, PT, R7, 0x1, P0 ;  /* 0x000000010700780c */ /* 0x000fe20000701670 */
[----:B-1----:R-:W-:-:S05]  /*00d0*/  IMAD R0, R4, UR5, R5 ;  /* 0x0000000504007c24 */ /* 0x002fca000f8e0205 */
[----:B------:R-:W-:-:S04]  /*00e0*/  ISETP.EQ.OR P0, PT, R0, RZ, P0 ;  /* 0x000000ff0000720c */ /* 0x000fc80000702670 */
[----:B------:R-:W-:-:S13]  /*00f0*/  ISETP.GE.OR P0, PT, R0, R3, P0 ;  /* 0x000000030000720c */ /* 0x000fda0000706670 */
[----:B------:R-:W-:Y:S05]  /*0100*/  @P0 EXIT ;  /* 0x000000000000094d */ /* 0x000fea0003800000 */
[----:B------:R-:W0:Y:S01]  /*0110*/  LDC.64 R4, c[0x0][0x380] ;  /* 0x0000e000ff047b82 */ /* 0x000e220000000a00 */
[----:B------:R-:W-:Y:S01]  /*0120*/  IADD3 R3, PT, PT, R0, -0x1, RZ ;  /* 0xffffffff00037810 */ /* 0x000fe20007ffe0ff */
[----:B------:R-:W1:Y:S04]  /*0130*/  LDCU.64 UR6, c[0x0][0x358] ;  /* 0x00006b00ff0677ac */ /* 0x000e680008000a00 */
[----:B------:R-:W-:-:S04]  /*0140*/  IMAD R3, R3, R2, R7 ;  /* 0x0000000203037224 */ /* 0x000fc800078e0207 */
[----:B------:R-:W-:-:S04]  /*0150*/  VIADD R7, R3, 0xffffffff ;  /* 0xffffffff03077836 */ /* 0x000fc80000000000 */
[----:B0-----:R-:W-:-:S05]  /*0160*/  IMAD.WIDE R4, R7, 0x4, R4 ;  /* 0x0000000407047825 */ /* 0x001fca00078e0204 */
[----:B-1----:R-:W2:Y:S01]  /*0170*/  LDG.E R0, desc[UR6][R4.64] ;  /* 0x0000000604007981 */ /* 0x002ea2000c1e1900 */
[----:B------:R-:W-:-:S03]  /*0180*/  IMAD.WIDE R6, R2, 0x4, R4 ;  /* 0x0000000402067825 */ /* 0x000fc600078e0204 */
[----:B------:R-:W3:Y:S04]  /*0190*/  LDG.E R11, desc[UR6][R4.64+0x4] ;  /* 0x00000406040b7981 */ /* 0x000ee8000c1e1900 */
[----:B------:R0:W4:Y:S04]  /*01a0*/  LDG.E R13, desc[UR6][R4.64+0x8] ;  /* 0x00000806040d7981 */ /* 0x000128000c1e1900 */
[----:B------:R-:W5:Y:S01]  /*01b0*/  LDG.E R15, desc[UR6][R6.64] ;  /* 0x00000006060f7981 */ /* 0x000f62000c1e1900 */
[----:B------:R-:W-:-:S03]  /*01c0*/  IMAD.WIDE R8, R2, 0x4, R6 ;  /* 0x0000000402087825 */ /* 0x000fc600078e0206 */
[----:B------:R-:W5:Y:S04]  /*01d0*/  LDG.E R17, desc[UR6][R6.64+0x4] ;  /* 0x0000040606117981 */ /* 0x000f68000c1e1900 */
[----:B------:R-:W5:Y:S04]  /*01e0*/  LDG.E R19, desc[UR6][R6.64+0x8] ;  /* 0x0000080606137981 */ /* 0x000f68000c1e1900 */
[----:B------:R-:W5:Y:S04]  /*01f0*/  LDG.E R21, desc[UR6][R8.64] ;  /* 0x0000000608157981 */ /* 0x000f68000c1e1900 */
[----:B------:R-:W5:Y:S04]  /*0200*/  LDG.E R23, desc[UR6][R8.64+0x4] ;  /* 0x0000040608177981 */ /* 0x000f68000c1e1900 */
[----:B------:R-:W5:Y:S01]  /*0210*/  LDG.E R25, desc[UR6][R8.64+0x8] ;  /* 0x0000080608197981 */ /* 0x000f62000c1e1900 */
[----:B0-----:R-:W-:-:S02]  /*0220*/  HFMA2 R4, -RZ, RZ, 2.53125, 0 ;  /* 0x41100000ff047431 */ /* 0x001fc400000001ff */
[----:B------:R-:W-:Y:S01]  /*0230*/  IMAD.MOV.U32 R5, RZ, RZ, 0x3de38e39 ;  /* 0x3de38e39ff057424 */ /* 0x000fe200078e00ff */
[----:B------:R-:W-:Y:S01]  /*0240*/  BSSY.RECONVERGENT B1, `(.L_x_5) ;  /* 0x0000014000017945 */ /* 0x000fe20003800200 */
[----:B------:R-:W-:Y:S02]  /*0250*/  IMAD.IADD R2, R3, 0x1, R2 ;  /* 0x0000000103027824 */ /* 0x000fe400078e0202 */
[----:B------:R-:W-:-:S04]  /*0260*/  FFMA R4, R5, -R4, 1 ;  /* 0x3f80000005047423 */ /* 0x000fc80000000804 */
[----:B------:R-:W-:Y:S01]  /*0270*/  FFMA R5, R4, R5, 0.11111111193895339966 ;  /* 0x3de38e3904057423 */ /* 0x000fe20000000005 */
[----:B--2---:R-:W-:-:S04]  /*0280*/  FADD R0, RZ, R0 ;  /* 0x00000000ff007221 */ /* 0x004fc80000000000 */
[----:B---3--:R-:W-:-:S04]  /*0290*/  FADD R0, R0, R11 ;  /* 0x0000000b00007221 */ /* 0x008fc80000000000 */
[----:B----4-:R-:W-:-:S04]  /*02a0*/  FADD R0, R0, R13 ;  /* 0x0000000d00007221 */ /* 0x010fc80000000000 */
[----:B-----5:R-:W-:-:S04]  /*02b0*/  FADD R0, R0, R15 ;  /* 0x0000000f00007221 */ /* 0x020fc80000000000 */
[----:B------:R-:W-:-:S04]  /*02c0*/  FADD R0, R0, R17 ;  /* 0x0000001100007221 */ /* 0x000fc80000000000 */
[----:B------:R-:W-:-:S04]  /*02d0*/  FADD R0, R0, R19 ;  /* 0x0000001300007221 */ /* 0x000fc80000000000 */
[----:B------:R-:W-:-:S04]  /*02e0*/  FADD R0, R0, R21 ;  /* 0x0000001500007221 */ /* 0x000fc80000000000 */
[----:B------:R-:W-:-:S04]  /*02f0*/  FADD R0, R0, R23 ;  /* 0x0000001700007221 */ /* 0x000fc80000000000 */
[----:B------:R-:W-:-:S04]  /*0300*/  FADD R0, R0, R25 ;  /* 0x0000001900007221 */ /* 0x000fc80000000000 */
[----:B------:R-:W0:Y:S01]  /*0310*/  FCHK P0, R0, 9 ;  /* 0x4110000000007902 */ /* 0x000e220000000000 */
[----:B------:R-:W-:-:S04]  /*0320*/  FFMA R4, R0, R5, RZ ;  /* 0x0000000500047223 */ /* 0x000fc800000000ff */
[----:B------:R-:W-:-:S04]  /*0330*/  FFMA R6, R4, -9, R0 ;  /* 0xc110000004067823 */ /* 0x000fc80000000000 */
[----:B------:R-:W-:Y:S01]  /*0340*/  FFMA R7, R5, R6, R4 ;  /* 0x0000000605077223 */ /* 0x000fe20000000004 */
[----:B0-----:R-:W-:Y:S06]  /*0350*/  @!P0 BRA `(.L_x_6) ;  /* 0x0000000000088947 */ /* 0x001fec0003800000 */
[----:B------:R-:W-:-:S07]  /*0360*/  MOV R4, 0x380 ;  /* 0x0000038000047802 */ /* 0x000fce0000000f00 */
[----:B------:R-:W-:Y:S05]  /*0370*/  CALL.REL.NOINC `($__internal_0_$__cuda_sm3x_div_rn_noftz_f32_slowpath) ;  /* 0x0000000000147944 */ /* 0x000fea0003c00000 */
.L_x_6:
[----:B------:R-:W-:Y:S05]  /*0380*/  BSYNC.RECONVERGENT B1 ;  /* 0x0000000000017941 */ /* 0x000fea0003800200 */
.L_x_5:
[----:B------:R-:W0:Y:S02]  /*0390*/  LDC.64 R4, c[0x0][0x388] ;  /* 0x0000e200ff047b82 */ /* 0x000e240000000a00 */
[----:B0-----:R-:W-:-:S05]  /*03a0*/  IMAD.WIDE R2, R2, 0x4, R4 ;  /* 0x0000000402027825 */ /* 0x001fca00078e0204 */
[----:B------:R-:W-:Y:S01]  /*03b0*/  STG.E desc[UR6][R2.64], R7 ;  /* 0x0000000702007986 */ /* 0x000fe2000c101906 */
[----:B------:R-:W-:Y:S05]  /*03c0*/  EXIT ;  /* 0x000000000000794d */ /* 0x000fea0003800000 */
        .weak           $__internal_0_$__cuda_sm3x_div_rn_noftz_f32_slowpath
        .type           $__internal_0_$__cuda_sm3x_div_rn_noftz_f32_slowpath,@function
        .size           $__internal_0_$__cuda_sm3x_div_rn_noftz_f32_slowpath,(.L_x_20 - $__internal_0_$__cuda_sm3x_div_rn_noftz_f32_slowpath)
$__internal_0_$__cuda_sm3x_div_rn_noftz_f32_slowpath:
[----:B------:R-:W-:Y:S01]  /*03d0*/  SHF.R.U32.HI R3, RZ, 0x17, R0 ;  /* 0x00000017ff037819 */ /* 0x000fe20000011600 */
[----:B------:R-:W-:Y:S04]  /*03e0*/  BSSY.RECONVERGENT B0, `(.L_x_7) ;  /* 0x000005c000007945 */ /* 0x000fe80003800200 */
[----:B------:R-:W-:Y:S01]  /*03f0*/  BSSY.RELIABLE B2, `(.L_x_8) ;  /* 0x000001a000027945 */ /* 0x000fe20003800100 */
[----:B------:R-:W-:Y:S02]  /*0400*/  MOV R5, R0 ;  /* 0x0000000000057202 */ /* 0x000fe40000000f00 */
[----:B------:R-:W-:-:S05]  /*0410*/  LOP3.LUT R3, R3, 0xff, RZ, 0xc0, !PT ;  /* 0x000000ff03037812 */ /* 0x000fca00078ec0ff */
[----:B------:R-:W-:-:S05]  /*0420*/  VIADD R7, R3, 0xffffffff ;  /* 0xffffffff03077836 */ /* 0x000fca0000000000 */
[----:B------:R-:W-:-:S13]  /*0430*/  ISETP.GT.U32.OR P0, PT, R7, 0xfd, !PT ;  /* 0x000000fd0700780c */ /* 0x000fda0007f04470 */
[----:B------:R-:W-:Y:S01]  /*0440*/  @!P0 IMAD.MOV.U32 R6, RZ, RZ, RZ ;  /* 0x000000ffff068224 */ /* 0x000fe200078e00ff */
[----:B------:R-:W-:Y:S06]  /*0450*/  @!P0 BRA `(.L_x_9) ;  /* 0x00000000004c8947 */ /* 0x000fec0003800000 */
[----:B------:R-:W-:-:S13]  /*0460*/  FSETP.GTU.FTZ.AND P0, PT, |R0|, +INF , PT ;  /* 0x7f8000000000780b */ /* 0x000fda0003f1c200 */
[----:B------:R-:W-:Y:S05]  /*0470*/  @P0 BREAK.RELIABLE B2 ;  /* 0x0000000000020942 */ /* 0x000fea0003800100 */
[----:B------:R-:W-:Y:S05]  /*0480*/  @P0 BRA `(.L_x_10) ;  /* 0x0000000400400947 */ /* 0x000fea0003800000 */
[----:B------:R-:W-:-:S05]  /*0490*/  IMAD.MOV.U32 R6, RZ, RZ, 0x41100000 ;  /* 0x41100000ff067424 */ /* 0x000fca00078e00ff */
[----:B------:R-:W-:-:S13]  /*04a0*/  LOP3.LUT P0, RZ, R6, 0x7fffffff, R5, 0xc8, !PT ;  /* 0x7fffffff06ff7812 */ /* 0x000fda000780c805 */
[----:B------:R-:W-:Y:S05]  /*04b0*/  @!P0 BREAK.RELIABLE B2 ;  /* 0x0000000000028942 */ /* 0x000fea0003800100 */
[----:B------:R-:W-:Y:S05]  /*04c0*/  @!P0 BRA `(.L_x_11) ;  /* 0x0000000400288947 */ /* 0x000fea0003800000 */
[----:B------:R-:W-:-:S13]  /*04d0*/  LOP3.LUT P0, RZ, R5, 0x7fffffff, RZ, 0xc0, !PT ;  /* 0x7fffffff05ff7812 */ /* 0x000fda000780c0ff */
[----:B------:R-:W-:Y:S05]  /*04e0*/  @!P0 BREAK.RELIABLE B2 ;  /* 0x0000000000028942 */ /* 0x000fea0003800100 */
[----:B------:R-:W-:Y:S05]  /*04f0*/  @!P0 BRA `(.L_x_12) ;  /* 0x0000000400148947 */ /* 0x000fea0003800000 */
[----:B------:R-:W-:Y:S02]  /*0500*/  FSETP.NEU.FTZ.AND P0, PT, |R0|, +INF , PT ;  /* 0x7f8000000000780b */ /* 0x000fe40003f1d200 */
[----:B------:R-:W-:-:S04]  /*0510*/  LOP3.LUT P1, RZ, R6, 0x7fffffff, RZ, 0xc0, !PT ;  /* 0x7fffffff06ff7812 */ /* 0x000fc8000782c0ff */
[----:B------:R-:W-:-:S13]  /*0520*/  PLOP3.LUT P0, PT, P0, P1, PT, 0x2f, 0xf2 ;  /* 0x0000000000f2781c */ /* 0x000fda0000702577 */
[----:B------:R-:W-:Y:S05]  /*0530*/  @P0 BREAK.RELIABLE B2 ;  /* 0x0000000000020942 */ /* 0x000fea0003800100 */
[----:B------:R-:W-:Y:S05]  /*0540*/  @P0 BRA `(.L_x_13) ;  /* 0x0000000000f40947 */ /* 0x000fea0003800000 */
[----:B------:R-:W-:-:S13]  /*0550*/  ISETP.GE.AND P0, PT, R7, RZ, PT ;  /* 0x000000ff0700720c */ /* 0x000fda0003f06270 */
[----:B------:R-:W-:Y:S01]  /*0560*/  @P0 MOV R6, RZ ;  /* 0x000000ff00060202 */ /* 0x000fe20000000f00 */
[----:B------:R-:W-:Y:S01]  /*0570*/  @!P0 FFMA R5, R0, 1.84467440737095516160e+19, RZ ;  /* 0x5f80000000058823 */ /* 0x000fe200000000ff */
[----:B------:R-:W-:-:S07]  /*0580*/  @!P0 IMAD.MOV.U32 R6, RZ, RZ, -0x40 ;  /* 0xffffffc0ff068424 */ /* 0x000fce00078e00ff */
.L_x_9:
[----:B------:R-:W-:Y:S05]  /*0590*/  BSYNC.RELIABLE B2 ;  /* 0x0000000000027941 */ /* 0x000fea0003800100 */
.L_x_8:
[----:B------:R-:W-:Y:S01]  /*05a0*/  UMOV UR4, 0x41100000 ;  /* 0x4110000000047882 */ /* 0x000fe20000000000 */
[----:B------:R-:W-:Y:S01]  /*05b0*/  VIADD R3, R3, 0xffffff81 ;  /* 0xffffff8103037836 */ /* 0x000fe20000000000 */
[----:B------:R-:W-:Y:S01]  /*05c0*/  UIADD3 UR4, UPT, UPT, UR4, -0x1800000, URZ ;  /* 0xfe80000004047890 */ /* 0x000fe2000fffe0ff */
[----:B------:R-:W-:Y:S02]  /*05d0*/  BSSY.RECONVERGENT B2, `(.L_x_14) ;  /* 0x0000033000027945 */ /* 0x000fe40003800200 */
[----:B------:R-:W-:Y:S01]  /*05e0*/  IMAD R0, R3, -0x800000, R5 ;  /* 0xff80000003007824 */ /* 0x000fe200078e0205 */
[----:B------:R-:W-:Y:S02]  /*05f0*/  IADD3 R6, PT, PT, R6, -0x3, R3 ;  /* 0xfffffffd06067810 */ /* 0x000fe40007ffe003 */
[----:B------:R-:W-:-:S03]  /*0600*/  FADD.FTZ R9, -RZ, -UR4 ;  /* 0x80000004ff097e21 */ /* 0x000fc60008010100 */
[----:B------:R-:W0:Y:S02]  /*0610*/  MUFU.RCP R7, UR4 ;  /* 0x0000000400077d08 */ /* 0x000e240008001000 */
[----:B0-----:R-:W-:-:S04]  /*0620*/  FFMA R8, R7, R9, 1 ;  /* 0x3f80000007087423 */ /* 0x001fc80000000009 */
[----:B------:R-:W-:-:S04]  /*0630*/  FFMA R7, R7, R8, R7 ;  /* 0x0000000807077223 */ /* 0x000fc80000000007 */
[----:B------:R-:W-:-:S04]  /*0640*/  FFMA R8, R0, R7, RZ ;  /* 0x0000000700087223 */ /* 0x000fc800000000ff */
[----:B------:R-:W-:-:S04]  /*0650*/  FFMA R5, R9, R8, R0 ;  /* 0x0000000809057223 */ /* 0x000fc80000000000 */
[----:B------:R-:W-:-:S04]  /*0660*/  FFMA R8, R7, R5, R8 ;  /* 0x0000000507087223 */ /* 0x000fc80000000008 */
[----:B------:R-:W-:-:S04]  /*0670*/  FFMA R9, R9, R8, R0 ;  /* 0x0000000809097223 */ /* 0x000fc80000000000 */
[----:B------:R-:W-:-:S05]  /*0680*/  FFMA R5, R7, R9, R8 ;  /* 0x0000000907057223 */ /* 0x000fca0000000008 */
[----:B------:R-:W-:-:S04]  /*0690*/  SHF.R.U32.HI R0, RZ, 0x17, R5 ;  /* 0x00000017ff007819 */ /* 0x000fc80000011605 */
[----:B------:R-:W-:-:S04]  /*06a0*/  LOP3.LUT R0, R0, 0xff, RZ, 0xc0, !PT ;  /* 0x000000ff00007812 */ /* 0x000fc800078ec0ff */
[----:B------:R-:W-:-:S05]  /*06b0*/  IADD3 R10, PT, PT, R0, R6, RZ ;  /* 0x00000006000a7210 */ /* 0x000fca0007ffe0ff */
[----:B------:R-:W-:-:S05]  /*06c0*/  VIADD R0, R10, 0xffffffff ;  /* 0xffffffff0a007836 */ /* 0x000fca0000000000 */
[----:B------:R-:W-:-:S13]  /*06d0*/  ISETP.GE.U32.AND P0, PT, R0, 0xfe, PT ;  /* 0x000000fe0000780c */ /* 0x000fda0003f06070 */
[----:B------:R-:W-:Y:S05]  /*06e0*/  @!P0 BRA `(.L_x_15) ;  /* 0x0000000000808947 */ /* 0x000fea0003800000 */
[----:B------:R-:W-:-:S13]  /*06f0*/  ISETP.GT.AND P0, PT, R10, 0xfe, PT ;  /* 0x000000fe0a00780c */ /* 0x000fda0003f04270 */
[----:B------:R-:W-:Y:S05]  /*0700*/  @P0 BRA `(.L_x_16) ;  /* 0x00000000006c0947 */ /* 0x000fea0003800000 */
[----:B------:R-:W-:-:S13]  /*0710*/  ISETP.GE.AND P0, PT, R10, 0x1, PT ;  /* 0x000000010a00780c */ /* 0x000fda0003f06270 */
[----:B------:R-:W-:Y:S05]  /*0720*/  @P0 BRA `(.L_x_17) ;  /* 0x0000000000740947 */ /* 0x000fea0003800000 */
[----:B------:R-:W-:Y:S02]  /*0730*/  ISETP.GE.AND P0, PT, R10, -0x18, PT ;  /* 0xffffffe80a00780c */ /* 0x000fe40003f06270 */
[----:B------:R-:W-:-:S11]  /*0740*/  LOP3.LUT R5, R5, 0x80000000, RZ, 0xc0, !PT ;  /* 0x8000000005057812 */ /* 0x000fd600078ec0ff */
[----:B------:R-:W-:Y:S05]  /*0750*/  @!P0 BRA `(.L_x_17) ;  /* 0x0000000000688947 */ /* 0x000fea0003800000 */
[CCC-:B------:R-:W-:Y:S01]  /*0760*/  FFMA.RZ R0, R7.reuse, R9.reuse, R8.reuse ;  /* 0x0000000907007223 */ /* 0x1c0fe2000000c008 */
[C---:B------:R-:W-:Y:S01]  /*0770*/  VIADD R6, R10.reuse, 0x20 ;  /* 0x000000200a067836 */ /* 0x040fe20000000000 */
[C---:B------:R-:W-:Y:S02]  /*0780*/  ISETP.NE.AND P2, PT, R10.reuse, RZ, PT ;  /* 0x000000ff0a00720c */ /* 0x040fe40003f45270 */
[----:B------:R-:W-:Y:S02]  /*0790*/  ISETP.NE.AND P1, PT, R10, RZ, PT ;  /* 0x000000ff0a00720c */ /* 0x000fe40003f25270 */
[----:B------:R-:W-:Y:S01]  /*07a0*/  LOP3.LUT R3, R0, 0x7fffff, RZ, 0xc0, !PT ;  /* 0x007fffff00037812 */ /* 0x000fe200078ec0ff */
[CCC-:B------:R-:W-:Y:S01]  /*07b0*/  FFMA.RP R0, R7.reuse, R9.reuse, R8.reuse ;  /* 0x0000000907007223 */ /* 0x1c0fe20000008008 */
[----:B------:R-:W-:Y:S01]  /*07c0*/  FFMA.RM R7, R7, R9, R8 ;  /* 0x0000000907077223 */ /* 0x000fe20000004008 */
[----:B------:R-:W-:Y:S02]  /*07d0*/  IADD3 R8, PT, PT, -R10, RZ, RZ ;  /* 0x000000ff0a087210 */ /* 0x000fe40007ffe1ff */
[----:B------:R-:W-:-:S02]  /*07e0*/  LOP3.LUT R3, R3, 0x800000, RZ, 0xfc, !PT ;  /* 0x0080000003037812 */ /* 0x000fc400078efcff */
[----:B------:R-:W-:Y:S02]  /*07f0*/  FSETP.NEU.FTZ.AND P0, PT, R0, R7, PT ;  /* 0x000000070000720b */ /* 0x000fe40003f1d000 */
[----:B------:R-:W-:Y:S02]  /*0800*/  SHF.L.U32 R6, R3, R6, RZ ;  /* 0x0000000603067219 */ /* 0x000fe400000006ff */
[----:B------:R-:W-:Y:S02]  /*0810*/  SEL R0, R8, RZ, P2 ;  /* 0x000000ff08007207 */ /* 0x000fe40001000000 */
[----:B------:R-:W-:Y:S02]  /*0820*/  ISETP.NE.AND P1, PT, R6, RZ, P1 ;  /* 0x000000ff0600720c */ /* 0x000fe40000f25270 */
[----:B------:R-:W-:Y:S02]  /*0830*/  SHF.R.U32.HI R0, RZ, R0, R3 ;  /* 0x00000000ff007219 */ /* 0x000fe40000011603 */
[----:B------:R-:W-:-:S02]  /*0840*/  PLOP3.LUT P0, PT, P0, P1, PT, 0xf8, 0x8f ;  /* 0x00000000008f781c */ /* 0x000fc40000703f70 */
[----:B------:R-:W-:Y:S02]  /*0850*/  SHF.R.U32.HI R6, RZ, 0x1, R0 ;  /* 0x00000001ff067819 */ /* 0x000fe40000011600 */
[----:B------:R-:W-:-:S04]  /*0860*/  SEL R3, RZ, 0x1, !P0 ;  /* 0x00000001ff037807 */ /* 0x000fc80004000000 */
[----:B------:R-:W-:-:S04]  /*0870*/  LOP3.LUT R3, R3, 0x1, R6, 0xf8, !PT ;  /* 0x0000000103037812 */ /* 0x000fc800078ef806 */
[----:B------:R-:W-:-:S05]  /*0880*/  LOP3.LUT R3, R3, R0, RZ, 0xc0, !PT ;  /* 0x0000000003037212 */ /* 0x000fca00078ec0ff */
[----:B------:R-:W-:-:S05]  /*0890*/  IMAD.IADD R6, R6, 0x1, R3 ;  /* 0x0000000106067824 */ /* 0x000fca00078e0203 */
[----:B------:R-:W-:Y:S01]  /*08a0*/  LOP3.LUT R5, R6, R5, RZ, 0xfc, !PT ;  /* 0x0000000506057212 */ /* 0x000fe200078efcff */
[----:B------:R-:W-:Y:S06]  /*08b0*/  BRA `(.L_x_17) ;  /* 0x0000000000107947 */ /* 0x000fec0003800000 */
.L_x_16:
[----:B------:R-:W-:-:S04]  /*08c0*/  LOP3.LUT R5, R5, 0x80000000, RZ, 0xc0, !PT ;  /* 0x8000000005057812 */ /* 0x000fc800078ec0ff */
[----:B------:R-:W-:Y:S01]  /*08d0*/  LOP3.LUT R5, R5, 0x7f800000, RZ, 0xfc, !PT ;  /* 0x7f80000005057812 */ /* 0x000fe200078efcff */
[----:B------:R-:W-:Y:S06]  /*08e0*/  BRA `(.L_x_17) ;  /* 0x0000000000047947 */ /* 0x000fec0003800000 */
.L_x_15:
[----:B------:R-:W-:-:S07]  /*08f0*/  LEA R5, R6, R5, 0x17 ;  /* 0x0000000506057211 */ /* 0x000fce00078eb8ff */
.L_x_17:
[----:B------:R-:W-:Y:S05]  /*0900*/  BSYNC.RECONVERGENT B2 ;  /* 0x0000000000027941 */ /* 0x000fea0003800200 */
.L_x_14:
[----:B------:R-:W-:Y:S05]  /*0910*/  BRA `(.L_x_18) ;  /* 0x0000000000207947 */ /* 0x000fea0003800000 */
.L_x_13:
[----:B------:R-:W-:-:S04]  /*0920*/  LOP3.LUT R5, R6, 0x80000000, R5, 0x48, !PT ;  /* 0x8000000006057812 */ /* 0x000fc800078e4805 */
[----:B------:R-:W-:Y:S01]  /*0930*/  LOP3.LUT R5, R5, 0x7f800000, RZ, 0xfc, !PT ;  /* 0x7f80000005057812 */ /* 0x000fe200078efcff */
[----:B------:R-:W-:Y:S06]  /*0940*/  BRA `(.L_x_18) ;  /* 0x0000000000147947 */ /* 0x000fec0003800000 */
.L_x_12:
[----:B------:R-:W-:Y:S01]  /*0950*/  LOP3.LUT R5, R6, 0x80000000, R5, 0x48, !PT ;  /* 0x8000000006057812 */ /* 0x000fe200078e4805 */
[----:B------:R-:W-:Y:S06]  /*0960*/  BRA `(.L_x_18) ;  /* 0x00000000000c7947 */ /* 0x000fec0003800000 */
.L_x_11:
[----:B------:R-:W0:Y:S01]  /*0970*/  MUFU.RSQ R5, -QNAN ;  /* 0xffc0000000057908 */ /* 0x000e220000001400 */
[----:B------:R-:W-:Y:S05]  /*0980*/  BRA `(.L_x_18) ;  /* 0x0000000000047947 */ /* 0x000fea0003800000 */
.L_x_10:
[----:B------:R-:W-:-:S07]  /*0990*/  FADD.FTZ R5, R0, 9 ;  /* 0x4110000000057421 */ /* 0x000fce0000010000 */
.L_x_18:
[----:B------:R-:W-:Y:S05]  /*09a0*/  BSYNC.RECONVERGENT B0 ;  /* 0x0000000000007941 */ /* 0x000fea0003800200 */
.L_x_7:
[----:B0-----:R-:W-:Y:S02]  /*09b0*/  IMAD.MOV.U32 R7, RZ, RZ, R5 ;  /* 0x000000ffff077224 */ /* 0x001fe400078e0005 */
[----:B------:R-:W-:-:S04]  /*09c0*/  HFMA2 R5, -RZ, RZ, 0, 0 ;  /* 0x00000000ff057431 */ /* 0x000fc800000001ff */
[----:B------:R-:W-:Y:S05]  /*09d0*/  RET.REL.NODEC R4 `(_Z10stencil_2dPKfPfii) ;  /* 0xfffffff404887950 */ /* 0x000fea0003c3ffff */
.L_x_19:
        /* <DEDUP_REMOVED lines=10> */
.L_x_20:


//--------------------- .nv.shared._Z10prefix_sumPKfPfi --------------------------
	.section	.nv.shared._Z10prefix_sumPKfPfi,"aw",@nobits
	.sectionflags	@""
	.align	16
	.zero		1024


//--------------------- .nv.shared.reserved.0     --------------------------
	.section	.nv.shared.reserved.0,"aw",@nobits
	.weak		__nv_reservedSMEM_offset_0_alias
	.size		__nv_reservedSMEM_offset_0_alias, 0, 64
	.other		__nv_reservedSMEM_offset_0_alias,@"STO_CUDA_RESERVED_SHARED STV_DEFAULT"
__nv_reservedSMEM_offset_0_alias:
	.zero		0
	.zero		64


//--------------------- .nv.shared._Z9histogramPKhPjii --------------------------
	.section	.nv.shared._Z9histogramPKhPjii,"aw",@nobits
	.sectionflags	@""
	.align	16
	.zero		1024


//--------------------- .nv.shared._Z10stencil_2dPKfPfii --------------------------
	.section	.nv.shared._Z10stencil_2dPKfPfii,"aw",@nobits
	.sectionflags	@""
	.align	16
	.zero		1024


//--------------------- .nv.constant0._Z10prefix_sumPKfPfi --------------------------
	.section	.nv.constant0._Z10prefix_sumPKfPfi,"a",@progbits
	.sectionflags	@""
	.align	4
.nv.constant0._Z10prefix_sumPKfPfi:
	.zero		916


//--------------------- .nv.constant0._Z9histogramPKhPjii --------------------------
	.section	.nv.constant0._Z9histogramPKhPjii,"a",@progbits
	.sectionflags	@""
	.align	4
.nv.constant0._Z9histogramPKhPjii:
	.zero		920


//--------------------- .nv.constant0._Z10stencil_2dPKfPfii --------------------------
	.section	.nv.constant0._Z10stencil_2dPKfPfii,"a",@progbits
	.sectionflags	@""
	.align	4
.nv.constant0._Z10stencil_2dPKfPfii:
	.zero		920


//--------------------- SYMBOLS --------------------------

	.type		.nv.reservedSmem.offset0,@object
	.size		.nv.reservedSmem.offset0,0x4
	.type		.nv.reservedSmem.cap,@object
	.size		.nv.reservedSmem.cap,0x4
